	.headerflags	@"EF_CUDA_TEXMODE_UNIFIED EF_CUDA_64BIT_ADDRESS EF_CUDA_ACCELERATORS EF_CUDA_SM90 EF_CUDA_VIRTUAL_SM(EF_CUDA_SM90)"
	.elftype	@"ET_EXEC"


//--------------------- .nv.info                  --------------------------
	.section	.nv.info,"",@"SHT_CUDA_INFO"
	.align	4


	//----- nvinfo : EIATTR_REGCOUNT
	.align		4
        /*0000*/ 	.byte	0x04, 0x2f
        /*0002*/ 	.short	(.L_3 - .L_2)
	.align		4
.L_2:
        /*0004*/ 	.word	index@(triton_red_fused__weight_norm_interface_36)
        /*0008*/ 	.word	0x0000001f


	//----- nvinfo : EIATTR_MIN_STACK_SIZE
	.align		4
.L_3:
        /*000c*/ 	.byte	0x04, 0x12
        /*000e*/ 	.short	(.L_5 - .L_4)
	.align		4
.L_4:
        /*0010*/ 	.word	index@(triton_red_fused__weight_norm_interface_36)
        /*0014*/ 	.word	0x00000000


	//----- nvinfo : EIATTR_FRAME_SIZE
	.align		4
.L_5:
        /*0018*/ 	.byte	0x04, 0x11
        /*001a*/ 	.short	(.L_7 - .L_6)
	.align		4
.L_6:
        /*001c*/ 	.word	index@(triton_red_fused__weight_norm_interface_36)
        /*0020*/ 	.word	0x00000000


	//----- nvinfo : EIATTR_MIN_STACK_SIZE
	.align		4
.L_7:
        /*0024*/ 	.byte	0x04, 0x12
        /*0026*/ 	.short	(.L_9 - .L_8)
	.align		4
.L_8:
        /*0028*/ 	.word	index@(triton_red_fused__weight_norm_interface_36)
        /*002c*/ 	.word	0x00000000
.L_9:


//--------------------- .nv.info.triton_red_fused__weight_norm_interface_36 --------------------------
	.section	.nv.info.triton_red_fused__weight_norm_interface_36,"",@"SHT_CUDA_INFO"
	.sectionflags	@""
	.align	4


	//----- nvinfo : EIATTR_CUDA_API_VERSION
	.align		4
        /*0000*/ 	.byte	0x04, 0x37
        /*0002*/ 	.short	(.L_11 - .L_10)
.L_10:
        /*0004*/ 	.word	0x0000007c


	//----- nvinfo : EIATTR_KPARAM_INFO
	.align		4
.L_11:
        /*0008*/ 	.byte	0x04, 0x17
        /*000a*/ 	.short	(.L_13 - .L_12)
.L_12:
        /*000c*/ 	.word	0x00000000
        /*0010*/ 	.short	0x0006
        /*0012*/ 	.short	0x002c
        /*0014*/ 	.byte	0x00, 0xf0, 0x11, 0x00


	//----- nvinfo : EIATTR_KPARAM_INFO
	.align		4
.L_13:
        /*0018*/ 	.byte	0x04, 0x17
        /*001a*/ 	.short	(.L_15 - .L_14)
.L_14:
        /*001c*/ 	.word	0x00000000
        /*0020*/ 	.short	0x0005
        /*0022*/ 	.short	0x0028
        /*0024*/ 	.byte	0x00, 0xf0, 0x11, 0x00


	//----- nvinfo : EIATTR_KPARAM_INFO
	.align		4
.L_15:
        /*0028*/ 	.byte	0x04, 0x17
        /*002a*/ 	.short	(.L_17 - .L_16)
.L_16:
        /*002c*/ 	.word	0x00000000
        /*0030*/ 	.short	0x0004
        /*0032*/ 	.short	0x0020
        /*0034*/ 	.byte	0x00, 0xf4, 0x21, 0x00


	//----- nvinfo : EIATTR_KPARAM_INFO
	.align		4
.L_17:
        /*0038*/ 	.byte	0x04, 0x17
        /*003a*/ 	.short	(.L_19 - .L_18)
.L_18:
        /*003c*/ 	.word	0x00000000
        /*0040*/ 	.short	0x0003
        /*0042*/ 	.short	0x0018
        /*0044*/ 	.byte	0x00, 0xf4, 0x21, 0x00


	//----- nvinfo : EIATTR_KPARAM_INFO
	.align		4
.L_19:
        /*0048*/ 	.byte	0x04, 0x17
        /*004a*/ 	.short	(.L_21 - .L_20)
.L_20:
        /*004c*/ 	.word	0x00000000
        /*0050*/ 	.short	0x0002
        /*0052*/ 	.short	0x0010
        /*0054*/ 	.byte	0x00, 0xf4, 0x21, 0x00


	//----- nvinfo : EIATTR_KPARAM_INFO
	.align		4
.L_21:
        /*0058*/ 	.byte	0x04, 0x17
        /*005a*/ 	.short	(.L_23 - .L_22)
.L_22:
        /*005c*/ 	.word	0x00000000
        /*0060*/ 	.short	0x0001
        /*0062*/ 	.short	0x0008
        /*0064*/ 	.byte	0x00, 0xf4, 0x21, 0x00


	//----- nvinfo : EIATTR_KPARAM_INFO
	.align		4
.L_23:
        /*0068*/ 	.byte	0x04, 0x17
        /*006a*/ 	.short	(.L_25 - .L_24)
.L_24:
        /*006c*/ 	.word	0x00000000
        /*0070*/ 	.short	0x0000
        /*0072*/ 	.short	0x0000
        /*0074*/ 	.byte	0x00, 0xf4, 0x21, 0x00


	//----- nvinfo : EIATTR_SPARSE_MMA_MASK
	.align		4
.L_25:
        /*0078*/ 	.byte	0x03, 0x50
        /*007a*/ 	.short	0x0000


	//----- nvinfo : EIATTR_MAXREG_COUNT
	.align		4
        /*007c*/ 	.byte	0x03, 0x1b
        /*007e*/ 	.short	0x0080


	//----- nvinfo : EIATTR_COOP_GROUP_MASK_REGIDS
	.align		4
        /*0080*/ 	.byte	0x04, 0x29
        /*0082*/ 	.short	(.L_27 - .L_26)


	//   ....[0]....
.L_26:
        /*0084*/ 	.word	0xffffffff


	//   ....[1]....
        /*0088*/ 	.word	0xffffffff


	//   ....[2]....
        /*008c*/ 	.word	0xffffffff


	//   ....[3]....
        /*0090*/ 	.word	0xffffffff


	//   ....[4]....
        /*0094*/ 	.word	0xffffffff


	//   ....[5]....
        /*0098*/ 	.word	0xffffffff


	//   ....[6]....
        /*009c*/ 	.word	0xffffffff


	//   ....[7]....
        /*00a0*/ 	.word	0xffffffff


	//   ....[8]....
        /*00a4*/ 	.word	0xffffffff


	//----- nvinfo : EIATTR_COOP_GROUP_INSTR_OFFSETS
	.align		4
.L_27:
        /*00a8*/ 	.byte	0x04, 0x28
        /*00aa*/ 	.short	(.L_29 - .L_28)


	//   ....[0]....
.L_28:
        /*00ac*/ 	.word	0x00000350


	//   ....[1]....
        /*00b0*/ 	.word	0x00000410


	//   ....[2]....
        /*00b4*/ 	.word	0x00000450


	//   ....[3]....
        /*00b8*/ 	.word	0x00000470


	//   ....[4]....
        /*00bc*/ 	.word	0x00000490


	//   ....[5]....
        /*00c0*/ 	.word	0x00000500


	//   ....[6]....
        /*00c4*/ 	.word	0x00000530


	//   ....[7]....
        /*00c8*/ 	.word	0x00000560


	//   ....[8]....
        /*00cc*/ 	.word	0x00000580


	//----- nvinfo : EIATTR_EXIT_INSTR_OFFSETS
	.align		4
.L_29:
        /*00d0*/ 	.byte	0x04, 0x1c
        /*00d2*/ 	.short	(.L_31 - .L_30)


	//   ....[0]....
.L_30:
        /*00d4*/ 	.word	0x00000a90


	//   ....[1]....
        /*00d8*/ 	.word	0x00000ab0


	//----- nvinfo : EIATTR_REQNTID
	.align		4
.L_31:
        /*00dc*/ 	.byte	0x04, 0x10
        /*00de*/ 	.short	(.L_33 - .L_32)
.L_32:
        /*00e0*/ 	.word	0x00000200
        /*00e4*/ 	.word	0x00000001
        /*00e8*/ 	.word	0x00000001


	//----- nvinfo : EIATTR_CBANK_PARAM_SIZE
	.align		4
.L_33:
        /*00ec*/ 	.byte	0x03, 0x19
        /*00ee*/ 	.short	0x0030


	//----- nvinfo : EIATTR_PARAM_CBANK
	.align		4
        /*00f0*/ 	.byte	0x04, 0x0a
        /*00f2*/ 	.short	(.L_35 - .L_34)
	.align		4
.L_34:
        /*00f4*/ 	.word	index@(.nv.constant0.triton_red_fused__weight_norm_interface_36)
        /*00f8*/ 	.short	0x0210
        /*00fa*/ 	.short	0x0030


	//----- nvinfo : EIATTR_SW_WAR
	.align		4
.L_35:
        /*00fc*/ 	.byte	0x04, 0x36
        /*00fe*/ 	.short	(.L_37 - .L_36)
.L_36:
        /*0100*/ 	.word	0x00000008
.L_37:


//--------------------- .nv.callgraph             --------------------------
	.section	.nv.callgraph,"",@"SHT_CUDA_CALLGRAPH"
	.align	4
	.sectionentsize	8
	.align		4
        /*0000*/ 	.word	0x00000000
	.align		4
        /*0004*/ 	.word	0xffffffff
	.align		4
        /*0008*/ 	.word	0x00000000
	.align		4
        /*000c*/ 	.word	0xfffffffe
	.align		4
        /*0010*/ 	.word	0x00000000
	.align		4
        /*0014*/ 	.word	0xfffffffd
	.align		4
        /*0018*/ 	.word	0x00000000
	.align		4
        /*001c*/ 	.word	0xfffffffc


//--------------------- .nv.constant4             --------------------------
	.section	.nv.constant4,"a",@progbits
	.align	8
	.align		8
.nv.constant4:
        /*0000*/ 	.dword	_$_str
	.align		8
        /*0008*/ 	.dword	_$_str_$_2


//--------------------- .text.triton_red_fused__weight_norm_interface_36 --------------------------
	.section	.text.triton_red_fused__weight_norm_interface_36,"ax",@progbits
	.sectionflags	@"SHF_BARRIERS=1"
	.align	128
        .global         triton_red_fused__weight_norm_interface_36
        .type           triton_red_fused__weight_norm_interface_36,@function
        .size           triton_red_fused__weight_norm_interface_36,(.L_x_3 - triton_red_fused__weight_norm_interface_36)
        .other          triton_red_fused__weight_norm_interface_36,@"STO_CUDA_ENTRY STV_DEFAULT"
triton_red_fused__weight_norm_interface_36:
.text.triton_red_fused__weight_norm_interface_36:
[----:B------:R-:W0:Y:S02]  /*0000*/  LDC R1, c[0x0][0x28] ;  /* 0x00000a00ff017b82 */ /* 0x000e240000000800 */
[----:B------:R-:W1:Y:S01]  /*0010*/  S2R R26, SR_TID.X ;  /* 0x00000000001a7919 */ /* 0x000e620000002100 */
[----:B------:R-:W2:Y:S01]  /*0020*/  LDC.64 R18, c[0x0][0x218] ;  /* 0x00008600ff127b82 */ /* 0x000ea20000000a00 */
[----:B------:R-:W-:Y:S01]  /*0030*/  ULDC.64 UR6, c[0x0][0x208] ;  /* 0x0000820000067ab9 */ /* 0x000fe20000000a00 */
[----:B------:R-:W3:Y:S01]  /*0040*/  S2R R21, SR_CTAID.X ;  /* 0x0000000000157919 */ /* 0x000ee20000002500 */
[----:B-1----:R-:W-:Y:S01]  /*0050*/  IMAD.SHL.U32 R20, R26, 0x4, RZ ;  /* 0x000000041a147824 */ /* 0x002fe200078e00ff */
[----:B------:R-:W-:Y:S02]  /*0060*/  SHF.R.U32.HI R22, RZ, 0x5, R26 ;  /* 0x00000005ff167819 */ /* 0x000fe4000001161a */
[----:B---3--:R-:W-:Y:S02]  /*0070*/  ISETP.GE.AND P1, PT, R21, 0x400, PT ;  /* 0x000004001500780c */ /* 0x008fe40003f26270 */
[----:B------:R-:W-:-:S05]  /*0080*/  LOP3.LUT R16, R20, 0x7fc, RZ, 0xc0, !PT ;  /* 0x000007fc14107812 */ /* 0x000fca00078ec0ff */
[----:B------:R-:W-:-:S04]  /*0090*/  IMAD R0, R21, 0x1400, R16 ;  /* 0x0000140015007824 */ /* 0x000fc800078e0210 */
[----:B--2---:R-:W-:Y:S01]  /*00a0*/  IMAD.WIDE R2, R0, 0x4, R18 ;  /* 0x0000000400027825 */ /* 0x004fe200078e0212 */
[----:B------:R-:W-:Y:S01]  /*00b0*/  SHF.R.S32.HI R17, RZ, 0x1f, R0 ;  /* 0x0000001fff117819 */ /* 0x000fe20000011400 */
[----:B------:R-:W-:Y:S06]  /*00c0*/  @!P1 BRA `(.L_x_0) ;  /* 0x00000000001c9947 */ /* 0x000fec0003800000 */
[----:B------:R-:W-:Y:S01]  /*00d0*/  LOP3.LUT R16, R16, 0x1000, RZ, 0xfc, !PT ;  /* 0x0000100010107812 */ /* 0x000fe200078efcff */
[----:B------:R-:W-:Y:S02]  /*00e0*/  VIADD R24, R0, 0x800 ;  /* 0x0000080000187836 */ /* 0x000fe40000000000 */
[----:B------:R-:W-:Y:S02]  /*00f0*/  IMAD.MOV.U32 R10, RZ, RZ, RZ ;  /* 0x000000ffff0a7224 */ /* 0x000fe400078e00ff */
[----:B------:R-:W-:Y:S01]  /*0100*/  IMAD R8, R21, 0x1400, R16 ;  /* 0x0000140015087824 */ /* 0x000fe200078e0210 */
[----:B------:R-:W-:-:S04]  /*0110*/  SHF.R.S32.HI R25, RZ, 0x1f, R24 ;  /* 0x0000001fff197819 */ /* 0x000fc80000011418 */
[----:B------:R-:W-:Y:S01]  /*0120*/  SHF.R.S32.HI R9, RZ, 0x1f, R8 ;  /* 0x0000001fff097819 */ /* 0x000fe20000011408 */
[----:B------:R-:W-:Y:S06]  /*0130*/  BRA `(.L_x_1) ;  /* 0x0000000000847947 */ /* 0x000fec0003800000 */
.L_x_0:
[----:B------:R-:W-:Y:S01]  /*0140*/  LOP3.LUT R16, R16, 0x1000, RZ, 0xfc, !PT ;  /* 0x0000100010107812 */ /* 0x000fe200078efcff */
[----:B------:R-:W-:Y:S01]  /*0150*/  VIADD R24, R0, 0x800 ;  /* 0x0000080000187836 */ /* 0x000fe20000000000 */
[----:B------:R-:W-:Y:S02]  /*0160*/  CS2R R4, SRZ ;  /* 0x0000000000047805 */ /* 0x000fe4000001ff00 */
[----:B------:R-:W-:Y:S02]  /*0170*/  CS2R R6, SRZ ;  /* 0x0000000000067805 */ /* 0x000fe4000001ff00 */
[----:B------:R-:W-:Y:S01]  /*0180*/  ISETP.GE.U32.AND P0, PT, R16, 0x1400, PT ;  /* 0x000014001000780c */ /* 0x000fe20003f06070 */
[----:B------:R-:W-:Y:S01]  /*0190*/  IMAD.WIDE R8, R24, 0x4, R18 ;  /* 0x0000000418087825 */ /* 0x000fe200078e0212 */
[----:B------:R-:W2:Y:S03]  /*01a0*/  LDG.E.EL.128 R12, desc[UR6][R2.64] ;  /* 0x00000006020c7981 */ /* 0x000ea6000c2e1d00 */
[----:B------:R-:W-:-:S02]  /*01b0*/  IMAD R23, R21, 0x1400, R16 ;  /* 0x0000140015177824 */ /* 0x000fc400078e0210 */
[----:B------:R-:W3:Y:S02]  /*01c0*/  LDG.E.EL.128 R8, desc[UR6][R8.64] ;  /* 0x0000000608087981 */ /* 0x000ee4000c2e1d00 */
[----:B------:R-:W-:-:S05]  /*01d0*/  IMAD.WIDE R18, R23, 0x4, R18 ;  /* 0x0000000417127825 */ /* 0x000fca00078e0212 */
[----:B------:R-:W4:Y:S01]  /*01e0*/  @!P0 LDG.E.EL.128 R4, desc[UR6][R18.64] ;  /* 0x0000000612048981 */ /* 0x000f22000c2e1d00 */
[----:B---3--:R-:W-:Y:S01]  /*01f0*/  FMUL R25, R10, R10 ;  /* 0x0000000a0a197220 */ /* 0x008fe20000400000 */
[----:B------:R-:W-:Y:S01]  /*0200*/  FMUL R10, R11, R11 ;  /* 0x0000000b0b0a7220 */ /* 0x000fe20000400000 */
[----:B------:R-:W-:Y:S01]  /*0210*/  FMUL R28, R9, R9 ;  /* 0x00000009091c7220 */ /* 0x000fe20000400000 */
[----:B------:R-:W-:-:S03]  /*0220*/  FMUL R11, R8, R8 ;  /* 0x00000008080b7220 */ /* 0x000fc60000400000 */
[----:B--2---:R-:W-:Y:S01]  /*0230*/  FFMA R28, R13, R13, R28 ;  /* 0x0000000d0d1c7223 */ /* 0x004fe2000000001c */
[----:B----4-:R-:W-:Y:S01]  /*0240*/  SEL R5, R5, RZ, !P0 ;  /* 0x000000ff05057207 */ /* 0x010fe20004000000 */
[----:B------:R-:W-:Y:S01]  /*0250*/  FFMA R11, R12, R12, R11 ;  /* 0x0000000c0c0b7223 */ /* 0x000fe2000000000b */
[----:B------:R-:W-:Y:S01]  /*0260*/  SEL R4, R4, RZ, !P0 ;  /* 0x000000ff04047207 */ /* 0x000fe20004000000 */
[----:B------:R-:W-:Y:S01]  /*0270*/  FFMA R14, R14, R14, R25 ;  /* 0x0000000e0e0e7223 */ /* 0x000fe20000000019 */
[----:B------:R-:W-:Y:S01]  /*0280*/  SEL R9, R6, RZ, !P0 ;  /* 0x000000ff06097207 */ /* 0x000fe20004000000 */
[----:B------:R-:W-:Y:S02]  /*0290*/  @!P0 FFMA R28, R5, R5, R28 ;  /* 0x00000005051c8223 */ /* 0x000fe4000000001c */
[----:B------:R-:W-:Y:S01]  /*02a0*/  @!P0 FFMA R11, R4, R4, R11 ;  /* 0x00000004040b8223 */ /* 0x000fe2000000000b */
[----:B------:R-:W-:Y:S01]  /*02b0*/  SEL R7, R7, RZ, !P0 ;  /* 0x000000ff07077207 */ /* 0x000fe20004000000 */
[----:B------:R-:W-:Y:S01]  /*02c0*/  FFMA R10, R15, R15, R10 ;  /* 0x0000000f0f0a7223 */ /* 0x000fe2000000000a */
[----:B------:R-:W-:Y:S01]  /*02d0*/  @!P0 FFMA R14, R9, R9, R14 ;  /* 0x00000009090e8223 */ /* 0x000fe2000000000e */
[----:B------:R-:W-:-:S02]  /*02e0*/  FADD R11, R28, R11 ;  /* 0x0000000b1c0b7221 */ /* 0x000fc40000000000 */
[----:B------:R-:W-:Y:S02]  /*02f0*/  @!P0 FFMA R10, R7, R7, R10 ;  /* 0x00000007070a8223 */ /* 0x000fe4000000000a */
[----:B------:R-:W-:Y:S01]  /*0300*/  FADD R11, R14, R11 ;  /* 0x0000000b0e0b7221 */ /* 0x000fe20000000000 */
[----:B------:R-:W-:Y:S01]  /*0310*/  SHF.R.S32.HI R25, RZ, 0x1f, R24 ;  /* 0x0000001fff197819 */ /* 0x000fe20000011418 */
[--C-:B------:R-:W-:Y:S01]  /*0320*/  IMAD.MOV.U32 R8, RZ, RZ, R23.reuse ;  /* 0x000000ffff087224 */ /* 0x100fe200078e0017 */
[----:B------:R-:W-:Y:S01]  /*0330*/  SHF.R.S32.HI R9, RZ, 0x1f, R23 ;  /* 0x0000001fff097819 */ /* 0x000fe20000011417 */
[----:B------:R-:W-:-:S07]  /*0340*/  FADD R10, R10, R11 ;  /* 0x0000000b0a0a7221 */ /* 0x000fce0000000000 */
.L_x_1:
[----:B------:R-:W1:Y:S01]  /*0350*/  SHFL.BFLY PT, R5, R10, 0x10, 0x1f ;  /* 0x0e001f000a057f89 */ /* 0x000e6200000e0000 */
[----:B------:R-:W2:Y:S01]  /*0360*/  S2UR UR5, SR_CgaCtaId ;  /* 0x00000000000579c3 */ /* 0x000ea20000008800 */
[----:B------:R-:W-:Y:S01]  /*0370*/  UMOV UR4, 0x400 ;  /* 0x0000040000047882 */ /* 0x000fe20000000000 */
[----:B------:R-:W-:Y:S01]  /*0380*/  LOP3.LUT P0, RZ, R26, 0x1f, RZ, 0xc0, !PT ;  /* 0x0000001f1aff7812 */ /* 0x000fe2000780c0ff */
[----:B------:R-:W-:Y:S01]  /*0390*/  IMAD.MOV.U32 R18, RZ, RZ, RZ ;  /* 0x000000ffff127224 */ /* 0x000fe200078e00ff */
[----:B------:R-:W-:Y:S01]  /*03a0*/  LOP3.LUT R22, R22, 0xf, RZ, 0xc0, !PT ;  /* 0x0000000f16167812 */ /* 0x000fe200078ec0ff */
[----:B------:R-:W-:Y:S01]  /*03b0*/  ULDC.64 UR8, c[0x0][0x230] ;  /* 0x00008c0000087ab9 */ /* 0x000fe20000000a00 */
[----:B------:R-:W-:Y:S01]  /*03c0*/  ISETP.GE.AND P2, PT, R26, 0x10, PT ;  /* 0x000000101a00780c */ /* 0x000fe20003f46270 */
[----:B------:R-:W-:Y:S01]  /*03d0*/  ULDC.64 UR10, c[0x0][0x218] ;  /* 0x00008600000a7ab9 */ /* 0x000fe20000000a00 */
[----:B------:R-:W3:Y:S01]  /*03e0*/  LDC.64 R12, c[0x0][0x220] ;  /* 0x00008800ff0c7b82 */ /* 0x000ee20000000a00 */
[----:B-1----:R-:W-:Y:S01]  /*03f0*/  FADD R5, R5, R10 ;  /* 0x0000000a05057221 */ /* 0x002fe20000000000 */
[----:B--2---:R-:W-:-:S04]  /*0400*/  UPRMT UR4, UR5, 0x654, UR4 ;  /* 0x0000065405047896 */ /* 0x004fc80008000004 */
[----:B------:R-:W1:Y:S02]  /*0410*/  SHFL.BFLY PT, R4, R5, 0x8, 0x1f ;  /* 0x0d001f0005047f89 */ /* 0x000e6400000e0000 */
[----:B------:R-:W-:Y:S01]  /*0420*/  LEA R22, R22, UR4, 0x2 ;  /* 0x0000000416167c11 */ /* 0x000fe2000f8e10ff */
[----:B---3--:R-:W-:-:S04]  /*0430*/  IMAD.WIDE R12, R21, 0x4, R12 ;  /* 0x00000004150c7825 */ /* 0x008fc800078e020c */
[----:B-1----:R-:W-:-:S05]  /*0440*/  FADD R4, R5, R4 ;  /* 0x0000000405047221 */ /* 0x002fca0000000000 */
[----:B------:R-:W1:Y:S02]  /*0450*/  SHFL.BFLY PT, R7, R4, 0x4, 0x1f ;  /* 0x0c801f0004077f89 */ /* 0x000e6400000e0000 */
[----:B-1----:R-:W-:-:S05]  /*0460*/  FADD R7, R4, R7 ;  /* 0x0000000704077221 */ /* 0x002fca0000000000 */
[----:B------:R-:W1:Y:S02]  /*0470*/  SHFL.BFLY PT, R6, R7, 0x2, 0x1f ;  /* 0x0c401f0007067f89 */ /* 0x000e6400000e0000 */
[----:B-1----:R-:W-:-:S05]  /*0480*/  FADD R6, R7, R6 ;  /* 0x0000000607067221 */ /* 0x002fca0000000000 */
[----:B------:R-:W1:Y:S02]  /*0490*/  SHFL.BFLY PT, R11, R6, 0x1, 0x1f ;  /* 0x0c201f00060b7f89 */ /* 0x000e6400000e0000 */
[----:B-1----:R-:W-:-:S05]  /*04a0*/  FADD R11, R6, R11 ;  /* 0x0000000b060b7221 */ /* 0x002fca0000000000 */
[----:B------:R-:W-:Y:S01]  /*04b0*/  @!P0 STS [R22], R11 ;  /* 0x0000000b16008388 */ /* 0x000fe20000000800 */
[----:B------:R-:W-:Y:S01]  /*04c0*/  BAR.SYNC.DEFER_BLOCKING 0x0 ;  /* 0x0000000000007b1d */ /* 0x000fe20000010000 */
[----:B------:R-:W-:-:S04]  /*04d0*/  LOP3.LUT P0, RZ, R26, 0xf, RZ, 0xc0, !PT ;  /* 0x0000000f1aff7812 */ /* 0x000fc8000780c0ff */
[----:B------:R-:W-:Y:S01]  /*04e0*/  ISETP.LT.AND P0, PT, R26, 0x10, !P0 ;  /* 0x000000101a00780c */ /* 0x000fe20004701270 */
[----:B------:R-:W1:Y:S04]  /*04f0*/  @!P2 LDS R10, [R20+UR4] ;  /* 0x00000004140aa984 */ /* 0x000e680008000800 */
[----:B-1----:R-:W1:Y:S02]  /*0500*/  SHFL.BFLY PT, R5, R10, 0x8, 0x1f ;  /* 0x0d001f000a057f89 */ /* 0x002e6400000e0000 */
[----:B-1----:R-:W-:Y:S02]  /*0510*/  FADD R5, R10, R5 ;  /* 0x000000050a057221 */ /* 0x002fe40000000000 */
[----:B------:R-:W1:Y:S03]  /*0520*/  LDC.64 R10, c[0x0][0x210] ;  /* 0x00008400ff0a7b82 */ /* 0x000e660000000a00 */
[----:B------:R-:W2:Y:S01]  /*0530*/  SHFL.BFLY PT, R4, R5, 0x4, 0x1f ;  /* 0x0c801f0005047f89 */ /* 0x000ea200000e0000 */
[----:B-1----:R-:W-:-:S04]  /*0540*/  IMAD.WIDE R10, R21, 0x4, R10 ;  /* 0x00000004150a7825 */ /* 0x002fc800078e020a */
[----:B--2---:R-:W-:-:S05]  /*0550*/  FADD R4, R5, R4 ;  /* 0x0000000405047221 */ /* 0x004fca0000000000 */
[----:B------:R-:W1:Y:S02]  /*0560*/  SHFL.BFLY PT, R7, R4, 0x2, 0x1f ;  /* 0x0c401f0004077f89 */ /* 0x000e6400000e0000 */
[----:B-1----:R-:W-:-:S05]  /*0570*/  FADD R7, R4, R7 ;  /* 0x0000000704077221 */ /* 0x002fca0000000000 */
[----:B------:R-:W1:Y:S02]  /*0580*/  SHFL.BFLY PT, R6, R7, 0x1, 0x1f ;  /* 0x0c201f0007067f89 */ /* 0x000e6400000e0000 */
[----:B-1----:R-:W-:-:S05]  /*0590*/  FADD R15, R7, R6 ;  /* 0x00000006070f7221 */ /* 0x002fca0000000000 */
[----:B------:R-:W-:Y:S01]  /*05a0*/  @P0 STS [R20+UR4], R15 ;  /* 0x0000000f14000988 */ /* 0x000fe20008000804 */
[----:B------:R-:W-:Y:S01]  /*05b0*/  BAR.SYNC.DEFER_BLOCKING 0x0 ;  /* 0x0000000000007b1d */ /* 0x000fe20000010000 */
[----:B------:R-:W-:-:S04]  /*05c0*/  LOP3.LUT P0, RZ, R26, 0x1ff, RZ, 0xc0, !PT ;  /* 0x000001ff1aff7812 */ /* 0x000fc8000780c0ff */
[----:B------:R-:W-:Y:S01]  /*05d0*/  ISETP.LT.AND P0, PT, R21, 0x400, !P0 ;  /* 0x000004001500780c */ /* 0x000fe20004701270 */
[----:B------:R-:W1:Y:S01]  /*05e0*/  LDS R14, [UR4] ;  /* 0x00000004ff0e7984 */ /* 0x000e620008000800 */
[----:B------:R-:W-:Y:S02]  /*05f0*/  CS2R R4, SRZ ;  /* 0x0000000000047805 */ /* 0x000fe4000001ff00 */
[----:B------:R-:W-:Y:S02]  /*0600*/  CS2R R6, SRZ ;  /* 0x0000000000067805 */ /* 0x000fe4000001ff00 */
[C---:B------:R-:W-:Y:S01]  /*0610*/  SHF.L.U64.HI R17, R0.reuse, 0x2, R17 ;  /* 0x0000000200117819 */ /* 0x040fe20000010211 */
[----:B------:R-:W-:Y:S01]  /*0620*/  ULDC.64 UR4, c[0x0][0x228] ;  /* 0x00008a0000047ab9 */ /* 0x000fe20000000a00 */
[----:B-1----:R-:W1:Y:S01]  /*0630*/  MUFU.SQRT R19, R14 ;  /* 0x0000000e00137308 */ /* 0x002e620000002000 */
[----:B------:R-:W-:Y:S06]  /*0640*/  BAR.SYNC.DEFER_BLOCKING 0x0 ;  /* 0x0000000000007b1d */ /* 0x000fec0000010000 */
[----:B-1----:R1:W-:Y:S04]  /*0650*/  @P0 STG.E desc[UR6][R10.64], R19 ;  /* 0x000000130a000986 */ /* 0x0023e8000c101906 */
[----:B------:R2:W3:Y:S04]  /*0660*/  @!P1 LDG.E.EL R18, desc[UR6][R12.64] ;  /* 0x000000060c129981 */ /* 0x0004e8000c2e1900 */
[----:B------:R4:W5:Y:S01]  /*0670*/  @!P1 LDG.E.EF.128 R4, desc[UR6][R2.64] ;  /* 0x0000000602049981 */ /* 0x000962000c0e1d00 */
[C---:B------:R-:W-:Y:S01]  /*0680*/  FSETP.GT.AND P0, PT, R19.reuse, 8.50705917302346158658e+37, PT ;  /* 0x7e8000001300780b */ /* 0x040fe20003f04000 */
[----:B------:R-:W-:Y:S01]  /*0690*/  IMAD.SHL.U32 R0, R0, 0x4, RZ ;  /* 0x0000000400007824 */ /* 0x000fe200078e00ff */
[----:B------:R-:W-:-:S02]  /*06a0*/  FSETP.GEU.AND P2, PT, R19, 1.175494350822287508e-38, PT ;  /* 0x008000001300780b */ /* 0x000fc40003f4e000 */
[----:B------:R-:W-:Y:S02]  /*06b0*/  CS2R R14, SRZ ;  /* 0x00000000000e7805 */ /* 0x000fe4000001ff00 */
[C---:B-1----:R-:W-:Y:S01]  /*06c0*/  SHF.L.U64.HI R10, R24.reuse, 0x2, R25 ;  /* 0x00000002180a7819 */ /* 0x042fe20000010219 */
[----:B------:R-:W-:Y:S01]  /*06d0*/  IMAD.SHL.U32 R24, R24, 0x4, RZ ;  /* 0x0000000418187824 */ /* 0x000fe200078e00ff */
[----:B--2---:R-:W-:-:S04]  /*06e0*/  CS2R R12, SRZ ;  /* 0x00000000000c7805 */ /* 0x004fc8000001ff00 */
[----:B------:R-:W-:Y:S01]  /*06f0*/  IADD3 R20, P3, R24, UR10, RZ ;  /* 0x0000000a18147c10 */ /* 0x000fe2000ff7e0ff */
[----:B------:R-:W-:-:S03]  /*0700*/  @P0 FMUL R19, R19, 0.25 ;  /* 0x3e80000013130820 */ /* 0x000fc60000400000 */
[----:B------:R-:W-:Y:S01]  /*0710*/  IADD3.X R21, R10, UR11, RZ, P3, !PT ;  /* 0x0000000b0a157c10 */ /* 0x000fe20009ffe4ff */
[----:B------:R-:W-:-:S04]  /*0720*/  @!P2 FMUL R19, R19, 16777216 ;  /* 0x4b8000001313a820 */ /* 0x000fc80000400000 */
[----:B------:R-:W1:Y:S01]  /*0730*/  MUFU.RCP R11, R19 ;  /* 0x00000013000b7308 */ /* 0x000e620000001000 */
[----:B---3--:R-:W-:Y:S01]  /*0740*/  @P0 FMUL R18, R18, 0.25 ;  /* 0x3e80000012120820 */ /* 0x008fe20000400000 */
[----:B----4-:R-:W-:-:S03]  /*0750*/  IADD3 R2, P0, R0, UR4, RZ ;  /* 0x0000000400027c10 */ /* 0x010fc6000ff1e0ff */
[----:B------:R-:W-:Y:S01]  /*0760*/  @!P2 FMUL R18, R18, 16777216 ;  /* 0x4b8000001212a820 */ /* 0x000fe20000400000 */
[----:B-----5:R-:W-:Y:S02]  /*0770*/  SEL R4, R4, RZ, !P1 ;  /* 0x000000ff04047207 */ /* 0x020fe40004800000 */
[----:B------:R-:W-:Y:S01]  /*0780*/  SEL R22, R5, RZ, !P1 ;  /* 0x000000ff05167207 */ /* 0x000fe20004800000 */
[----:B-1----:R-:W-:Y:S01]  /*0790*/  FMUL R11, R11, R18 ;  /* 0x000000120b0b7220 */ /* 0x002fe20000400000 */
[----:B------:R-:W-:Y:S02]  /*07a0*/  SEL R6, R6, RZ, !P1 ;  /* 0x000000ff06067207 */ /* 0x000fe40004800000 */
[----:B------:R-:W-:Y:S01]  /*07b0*/  SEL R26, R7, RZ, !P1 ;  /* 0x000000ff071a7207 */ /* 0x000fe20004800000 */
[C---:B------:R-:W-:Y:S01]  /*07c0*/  FMUL R4, R11.reuse, R4 ;  /* 0x000000040b047220 */ /* 0x040fe20000400000 */
[----:B------:R-:W-:Y:S01]  /*07d0*/  IADD3 R18, P2, R0, UR8, RZ ;  /* 0x0000000800127c10 */ /* 0x000fe2000ff5e0ff */
[C---:B------:R-:W-:Y:S01]  /*07e0*/  FMUL R5, R11.reuse, R22 ;  /* 0x000000160b057220 */ /* 0x040fe20000400000 */
[----:B------:R-:W-:Y:S01]  /*07f0*/  IADD3.X R3, R17, UR5, RZ, P0, !PT ;  /* 0x0000000511037c10 */ /* 0x000fe200087fe4ff */
[C---:B------:R-:W-:Y:S01]  /*0800*/  FMUL R6, R11.reuse, R6 ;  /* 0x000000060b067220 */ /* 0x040fe20000400000 */
[----:B------:R-:W-:Y:S01]  /*0810*/  FMUL R7, R11, R26 ;  /* 0x0000001a0b077220 */ /* 0x000fe20000400000 */
[----:B------:R-:W-:-:S04]  /*0820*/  IADD3.X R19, R17, UR9, RZ, P2, !PT ;  /* 0x0000000911137c10 */ /* 0x000fc800097fe4ff */
[----:B------:R1:W-:Y:S04]  /*0830*/  @!P1 STG.E.128 desc[UR6][R2.64], R4 ;  /* 0x0000000402009986 */ /* 0x0003e8000c101d06 */
[----:B------:R2:W-:Y:S04]  /*0840*/  @!P1 STG.E.128 desc[UR6][R18.64], R4 ;  /* 0x0000000412009986 */ /* 0x0005e8000c101d06 */
[----:B------:R-:W3:Y:S01]  /*0850*/  @!P1 LDG.E.EF.128 R12, desc[UR6][R20.64] ;  /* 0x00000006140c9981 */ /* 0x000ee2000c0e1d00 */
[----:B------:R-:W-:Y:S01]  /*0860*/  IMAD.SHL.U32 R0, R8, 0x4, RZ ;  /* 0x0000000408007824 */ /* 0x000fe200078e00ff */
[----:B------:R-:W-:-:S02]  /*0870*/  ISETP.LT.U32.AND P0, PT, R16, 0x1400, !P1 ;  /* 0x000014001000780c */ /* 0x000fc40004f01070 */
[----:B------:R-:W-:Y:S02]  /*0880*/  SHF.L.U64.HI R8, R8, 0x2, R9 ;  /* 0x0000000208087819 */ /* 0x000fe40000010209 */
[----:B------:R-:W-:-:S04]  /*0890*/  IADD3 R16, P2, R0, UR10, RZ ;  /* 0x0000000a00107c10 */ /* 0x000fc8000ff5e0ff */
[----:B------:R-:W-:Y:S02]  /*08a0*/  IADD3.X R17, R8, UR11, RZ, P2, !PT ;  /* 0x0000000b08117c10 */ /* 0x000fe400097fe4ff */
[----:B-1----:R-:W-:Y:S02]  /*08b0*/  IADD3 R2, P2, R24, UR4, RZ ;  /* 0x0000000418027c10 */ /* 0x002fe4000ff5e0ff */
[----:B------:R-:W-:Y:S02]  /*08c0*/  IADD3 R24, P3, R24, UR8, RZ ;  /* 0x0000000818187c10 */ /* 0x000fe4000ff7e0ff */
[----:B--2---:R-:W-:Y:S02]  /*08d0*/  CS2R R4, SRZ ;  /* 0x0000000000047805 */ /* 0x004fe4000001ff00 */
[----:B------:R-:W-:Y:S02]  /*08e0*/  IADD3.X R3, R10, UR5, RZ, P2, !PT ;  /* 0x000000050a037c10 */ /* 0x000fe400097fe4ff */
[----:B------:R-:W-:-:S02]  /*08f0*/  CS2R R6, SRZ ;  /* 0x0000000000067805 */ /* 0x000fc4000001ff00 */
[----:B------:R-:W-:Y:S02]  /*0900*/  IADD3.X R25, R10, UR9, RZ, P3, !PT ;  /* 0x000000090a197c10 */ /* 0x000fe40009ffe4ff */
[----:B---3--:R-:W-:Y:S02]  /*0910*/  SEL R12, R12, RZ, !P1 ;  /* 0x000000ff0c0c7207 */ /* 0x008fe40004800000 */
[----:B------:R-:W-:Y:S02]  /*0920*/  SEL R22, R13, RZ, !P1 ;  /* 0x000000ff0d167207 */ /* 0x000fe40004800000 */
[----:B------:R-:W-:Y:S01]  /*0930*/  SEL R14, R14, RZ, !P1 ;  /* 0x000000ff0e0e7207 */ /* 0x000fe20004800000 */
[----:B------:R-:W-:Y:S01]  /*0940*/  FMUL R12, R11, R12 ;  /* 0x0000000c0b0c7220 */ /* 0x000fe20000400000 */
[----:B------:R-:W-:Y:S01]  /*0950*/  SEL R26, R15, RZ, !P1 ;  /* 0x000000ff0f1a7207 */ /* 0x000fe20004800000 */
[C---:B------:R-:W-:Y:S02]  /*0960*/  FMUL R13, R11.reuse, R22 ;  /* 0x000000160b0d7220 */ /* 0x040fe40000400000 */
[----:B------:R-:W-:-:S02]  /*0970*/  FMUL R14, R11, R14 ;  /* 0x0000000e0b0e7220 */ /* 0x000fc40000400000 */
[----:B------:R-:W-:-:S05]  /*0980*/  FMUL R15, R11, R26 ;  /* 0x0000001a0b0f7220 */ /* 0x000fca0000400000 */
[----:B------:R1:W-:Y:S04]  /*0990*/  @!P1 STG.E.128 desc[UR6][R2.64], R12 ;  /* 0x0000000c02009986 */ /* 0x0003e8000c101d06 */
[----:B------:R1:W-:Y:S04]  /*09a0*/  @!P1 STG.E.128 desc[UR6][R24.64], R12 ;  /* 0x0000000c18009986 */ /* 0x0003e8000c101d06 */
[----:B------:R-:W2:Y:S01]  /*09b0*/  @P0 LDG.E.EF.128 R4, desc[UR6][R16.64] ;  /* 0x0000000610040981 */ /* 0x000ea2000c0e1d00 */
[----:B------:R-:W-:-:S04]  /*09c0*/  IADD3 R18, P1, R0, UR4, RZ ;  /* 0x0000000400127c10 */ /* 0x000fc8000ff3e0ff */
[----:B------:R-:W-:Y:S02]  /*09d0*/  IADD3.X R19, R8, UR5, RZ, P1, !PT ;  /* 0x0000000508137c10 */ /* 0x000fe40008ffe4ff */
[----:B------:R-:W-:Y:S02]  /*09e0*/  IADD3 R10, P1, R0, UR8, RZ ;  /* 0x00000008000a7c10 */ /* 0x000fe4000ff3e0ff */
[----:B--2---:R-:W-:Y:S02]  /*09f0*/  SEL R4, R4, RZ, P0 ;  /* 0x000000ff04047207 */ /* 0x004fe40000000000 */
[----:B------:R-:W-:Y:S02]  /*0a00*/  SEL R20, R5, RZ, P0 ;  /* 0x000000ff05147207 */ /* 0x000fe40000000000 */
[----:B------:R-:W-:Y:S01]  /*0a10*/  SEL R6, R6, RZ, P0 ;  /* 0x000000ff06067207 */ /* 0x000fe20000000000 */
[----:B------:R-:W-:Y:S01]  /*0a20*/  FMUL R4, R11, R4 ;  /* 0x000000040b047220 */ /* 0x000fe20000400000 */
[----:B------:R-:W-:Y:S01]  /*0a30*/  SEL R22, R7, RZ, P0 ;  /* 0x000000ff07167207 */ /* 0x000fe20000000000 */
[----:B------:R-:W-:-:S02]  /*0a40*/  FMUL R5, R11, R20 ;  /* 0x000000140b057220 */ /* 0x000fc40000400000 */
[C---:B------:R-:W-:Y:S02]  /*0a50*/  FMUL R6, R11.reuse, R6 ;  /* 0x000000060b067220 */ /* 0x040fe40000400000 */
[----:B------:R-:W-:Y:S01]  /*0a60*/  FMUL R7, R11, R22 ;  /* 0x000000160b077220 */ /* 0x000fe20000400000 */
[----:B------:R-:W-:-:S04]  /*0a70*/  IADD3.X R11, R8, UR9, RZ, P1, !PT ;  /* 0x00000009080b7c10 */ /* 0x000fc80008ffe4ff */
[----:B------:R1:W-:Y:S01]  /*0a80*/  @P0 STG.E.128 desc[UR6][R18.64], R4 ;  /* 0x0000000412000986 */ /* 0x0003e2000c101d06 */
[----:B------:R-:W-:Y:S05]  /*0a90*/  @!P0 EXIT ;  /* 0x000000000000894d */ /* 0x000fea0003800000 */
[----:B------:R-:W-:Y:S01]  /*0aa0*/  STG.E.128 desc[UR6][R10.64], R4 ;  /* 0x000000040a007986 */ /* 0x000fe2000c101d06 */
[----:B------:R-:W-:Y:S05]  /*0ab0*/  EXIT ;  /* 0x000000000000794d */ /* 0x000fea0003800000 */
.L_x_2:
[----:B------:R-:W-:-:S00]  /*0ac0*/  BRA `(.L_x_2) ;  /* 0xfffffffc00fc7947 */ /* 0x000fc0000383ffff */
[----:B------:R-:W-:-:S00]  /*0ad0*/  NOP ;  /* 0x0000000000007918 */ /* 0x000fc00000000000 */
        /* <DEDUP_REMOVED lines=10> */
.L_x_3:


//--------------------- .nv.global.init           --------------------------
	.section	.nv.global.init,"aw",@progbits
.nv.global.init:
	.type		_$_str,@object
	.size		_$_str,(_$_str_$_2 - _$_str)
_$_str:
        /*0000*/ 	.byte	0x5f, 0x5f, 0x43, 0x55, 0x44, 0x41, 0x5f, 0x46, 0x54, 0x5a, 0x00
	.type		_$_str_$_2,@object
	.size		_$_str_$_2,(.L_1 - _$_str_$_2)
_$_str_$_2:
        /*000b*/ 	.byte	0x5f, 0x5f, 0x43, 0x55, 0x44, 0x41, 0x5f, 0x50, 0x52, 0x45, 0x43, 0x5f, 0x53, 0x51, 0x52, 0x54
        /*001b*/ 	.byte	0x00
.L_1:


//--------------------- .nv.shared.triton_red_fused__weight_norm_interface_36 --------------------------
	.section	.nv.shared.triton_red_fused__weight_norm_interface_36,"aw",@nobits
	.sectionflags	@""
	.align	16
	.zero		1024


//--------------------- .nv.constant0.triton_red_fused__weight_norm_interface_36 --------------------------
	.section	.nv.constant0.triton_red_fused__weight_norm_interface_36,"a",@progbits
	.sectionflags	@""
	.align	4
.nv.constant0.triton_red_fused__weight_norm_interface_36:
	.zero		576
